	.headerflags	@"EF_CUDA_TEXMODE_UNIFIED EF_CUDA_64BIT_ADDRESS EF_CUDA_SM86 EF_CUDA_VIRTUAL_SM(EF_CUDA_SM86)"
	.elftype	@"ET_EXEC"


//--------------------- .nv.info                  --------------------------
	.section	.nv.info,"",@"SHT_CUDA_INFO"
	.align	4


	//----- nvinfo : EIATTR_REGCOUNT
	.align		4
        /*0000*/ 	.byte	0x04, 0x2f
        /*0002*/ 	.short	(.L_1 - .L_0)
	.align		4
.L_0:
        /*0004*/ 	.word	index@(triton_poi_fused__to_copy_t_2)
        /*0008*/ 	.word	0x00000014


	//----- nvinfo : EIATTR_MIN_STACK_SIZE
	.align		4
.L_1:
        /*000c*/ 	.byte	0x04, 0x12
        /*000e*/ 	.short	(.L_3 - .L_2)
	.align		4
.L_2:
        /*0010*/ 	.word	index@(triton_poi_fused__to_copy_t_2)
        /*0014*/ 	.word	0x00000000


	//----- nvinfo : EIATTR_FRAME_SIZE
	.align		4
.L_3:
        /*0018*/ 	.byte	0x04, 0x11
        /*001a*/ 	.short	(.L_5 - .L_4)
	.align		4
.L_4:
        /*001c*/ 	.word	index@(triton_poi_fused__to_copy_t_2)
        /*0020*/ 	.word	0x00000000


	//----- nvinfo : EIATTR_MIN_STACK_SIZE
	.align		4
.L_5:
        /*0024*/ 	.byte	0x04, 0x12
        /*0026*/ 	.short	(.L_7 - .L_6)
	.align		4
.L_6:
        /*0028*/ 	.word	index@(triton_poi_fused__to_copy_t_2)
        /*002c*/ 	.word	0x00000000
.L_7:


//--------------------- .nv.info.triton_poi_fused__to_copy_t_2 --------------------------
	.section	.nv.info.triton_poi_fused__to_copy_t_2,"",@"SHT_CUDA_INFO"
	.sectionflags	@""
	.align	4


	//----- nvinfo : EIATTR_CUDA_API_VERSION
	.align		4
        /*0000*/ 	.byte	0x04, 0x37
        /*0002*/ 	.short	(.L_9 - .L_8)
.L_8:
        /*0004*/ 	.word	0x0000007c


	//----- nvinfo : EIATTR_SW2861232_WAR
	.align		4
.L_9:
        /*0008*/ 	.byte	0x01, 0x35
	.zero		2


	//----- nvinfo : EIATTR_PARAM_CBANK
	.align		4
        /*000c*/ 	.byte	0x04, 0x0a
        /*000e*/ 	.short	(.L_11 - .L_10)
	.align		4
.L_10:
        /*0010*/ 	.word	index@(.nv.constant0.triton_poi_fused__to_copy_t_2)
        /*0014*/ 	.short	0x0160
        /*0016*/ 	.short	0x0020


	//----- nvinfo : EIATTR_CBANK_PARAM_SIZE
	.align		4
.L_11:
        /*0018*/ 	.byte	0x03, 0x19
        /*001a*/ 	.short	0x0020


	//----- nvinfo : EIATTR_KPARAM_INFO
	.align		4
        /*001c*/ 	.byte	0x04, 0x17
        /*001e*/ 	.short	(.L_13 - .L_12)
.L_12:
        /*0020*/ 	.word	0x00000000
        /*0024*/ 	.short	0x0003
        /*0026*/ 	.short	0x0018
        /*0028*/ 	.byte	0x00, 0xf4, 0x21, 0x00


	//----- nvinfo : EIATTR_KPARAM_INFO
	.align		4
.L_13:
        /*002c*/ 	.byte	0x04, 0x17
        /*002e*/ 	.short	(.L_15 - .L_14)
.L_14:
        /*0030*/ 	.word	0x00000000
        /*0034*/ 	.short	0x0002
        /*0036*/ 	.short	0x0010
        /*0038*/ 	.byte	0x00, 0xf0, 0x11, 0x00


	//----- nvinfo : EIATTR_KPARAM_INFO
	.align		4
.L_15:
        /*003c*/ 	.byte	0x04, 0x17
        /*003e*/ 	.short	(.L_17 - .L_16)
.L_16:
        /*0040*/ 	.word	0x00000000
        /*0044*/ 	.short	0x0001
        /*0046*/ 	.short	0x0008
        /*0048*/ 	.byte	0x00, 0xf4, 0x21, 0x00


	//----- nvinfo : EIATTR_KPARAM_INFO
	.align		4
.L_17:
        /*004c*/ 	.byte	0x04, 0x17
        /*004e*/ 	.short	(.L_19 - .L_18)
.L_18:
        /*0050*/ 	.word	0x00000000
        /*0054*/ 	.short	0x0000
        /*0056*/ 	.short	0x0000
        /*0058*/ 	.byte	0x00, 0xf4, 0x21, 0x00


	//----- nvinfo : EIATTR_MAXREG_COUNT
	.align		4
.L_19:
        /*005c*/ 	.byte	0x03, 0x1b
        /*005e*/ 	.short	0x00ff


	//----- nvinfo : EIATTR_EXIT_INSTR_OFFSETS
	.align		4
        /*0060*/ 	.byte	0x04, 0x1c
        /*0062*/ 	.short	(.L_21 - .L_20)


	//   ....[0]....
.L_20:
        /*0064*/ 	.word	0x00000120


	//----- nvinfo : EIATTR_REQNTID
	.align		4
.L_21:
        /*0068*/ 	.byte	0x04, 0x10
        /*006a*/ 	.short	(.L_23 - .L_22)
.L_22:
        /*006c*/ 	.word	0x00000080
        /*0070*/ 	.word	0x00000001
        /*0074*/ 	.word	0x00000001
.L_23:


//--------------------- .nv.callgraph             --------------------------
	.section	.nv.callgraph,"",@"SHT_CUDA_CALLGRAPH"
	.align	4
	.sectionentsize	8
	.align		4
        /*0000*/ 	.word	0x00000000
	.align		4
        /*0004*/ 	.word	0xffffffff
	.align		4
        /*0008*/ 	.word	0x00000000
	.align		4
        /*000c*/ 	.word	0xfffffffe
	.align		4
        /*0010*/ 	.word	0x00000000
	.align		4
        /*0014*/ 	.word	0xfffffffd
	.align		4
        /*0018*/ 	.word	0x00000000
	.align		4
        /*001c*/ 	.word	0xfffffffc


//--------------------- .nv.rel.action            --------------------------
	.section	.nv.rel.action,"",@"SHT_CUDA_RELOCINFO"
	.align	8
	.sectionentsize	8
        /*0000*/ 	.byte	0x73, 0x00, 0x00, 0x00, 0x00, 0x00, 0x00, 0x00, 0x00, 0x00, 0x00, 0x11, 0x25, 0x00, 0x05, 0x36


//--------------------- .nv.constant0.triton_poi_fused__to_copy_t_2 --------------------------
	.section	.nv.constant0.triton_poi_fused__to_copy_t_2,"a",@progbits
	.sectionflags	@""
	.align	4
.nv.constant0.triton_poi_fused__to_copy_t_2:
	.zero		384


//--------------------- .text.triton_poi_fused__to_copy_t_2 --------------------------
	.section	.text.triton_poi_fused__to_copy_t_2,"ax",@progbits
	.sectioninfo	@"SHI_REGISTERS=20"
	.align	128
        .global         triton_poi_fused__to_copy_t_2
        .type           triton_poi_fused__to_copy_t_2,@function
        .size           triton_poi_fused__to_copy_t_2,(.L_x_1 - triton_poi_fused__to_copy_t_2)
        .other          triton_poi_fused__to_copy_t_2,@"STO_CUDA_ENTRY STV_DEFAULT"
triton_poi_fused__to_copy_t_2:
.text.triton_poi_fused__to_copy_t_2:
[----:B------:R-:W-:Y:S02]  /*0000*/  IMAD.MOV.U32 R1, RZ, RZ, c[0x0][0x28] ;  /* 0x00000a00ff017624 */ /* 0x000fe400078e00ff */
[----:B------:R-:W0:Y:S01]  /*0010*/  S2R R0, SR_TID.X ;  /* 0x0000000000007919 */ /* 0x000e220000002100 */
[----:B------:R-:W-:Y:S01]  /*0020*/  MOV R5, 0x4 ;  /* 0x0000000400057802 */ /* 0x000fe20000000f00 */
[----:B------:R-:W-:Y:S02]  /*0030*/  ULDC.64 UR4, c[0x0][0x118] ;  /* 0x0000460000047ab9 */ /* 0x000fe40000000a00 */
[----:B------:R-:W1:Y:S01]  /*0040*/  S2R R3, SR_CTAID.X ;  /* 0x0000000000037919 */ /* 0x000e620000002500 */
[----:B0-----:R-:W-:-:S05]  /*0050*/  IMAD.SHL.U32 R0, R0, 0x8, RZ ;  /* 0x0000000800007824 */ /* 0x001fca00078e00ff */
[----:B------:R-:W-:-:S05]  /*0060*/  LOP3.LUT R0, R0, 0x3f8, RZ, 0xc0, !PT ;  /* 0x000003f800007812 */ /* 0x000fca00078ec0ff */
[----:B-1----:R-:W-:-:S04]  /*0070*/  IMAD R0, R3, 0x400, R0 ;  /* 0x0000040003007824 */ /* 0x002fc800078e0200 */
[----:B------:R-:W-:-:S05]  /*0080*/  IMAD.WIDE R2, R0, R5, c[0x0][0x160] ;  /* 0x0000580000027625 */ /* 0x000fca00078e0205 */
[----:B------:R-:W2:Y:S04]  /*0090*/  LDG.E.128 R4, [R2.64] ;  /* 0x0000000402047981 */ /* 0x000ea8000c1e1d00 */
[----:B------:R-:W3:Y:S01]  /*00a0*/  LDG.E.128 R8, [R2.64+0x10] ;  /* 0x0000100402087981 */ /* 0x000ee2000c1e1d00 */
[----:B------:R-:W-:Y:S02]  /*00b0*/  MOV R17, 0x2 ;  /* 0x0000000200117802 */ /* 0x000fe40000000f00 */
[----:B--2---:R-:W-:-:S03]  /*00c0*/  F2FP.BF16.PACK_AB R12, R5, R4 ;  /* 0x00000004050c723e */ /* 0x004fc600000010ff */
[----:B------:R-:W-:Y:S01]  /*00d0*/  IMAD.WIDE R4, R0, R17, c[0x0][0x168] ;  /* 0x00005a0000047625 */ /* 0x000fe200078e0211 */
[----:B------:R-:W-:Y:S02]  /*00e0*/  F2FP.BF16.PACK_AB R13, R7, R6 ;  /* 0x00000006070d723e */ /* 0x000fe400000010ff */
[----:B---3--:R-:W-:Y:S02]  /*00f0*/  F2FP.BF16.PACK_AB R14, R9, R8 ;  /* 0x00000008090e723e */ /* 0x008fe400000010ff */
[----:B------:R-:W-:-:S05]  /*0100*/  F2FP.BF16.PACK_AB R15, R11, R10 ;  /* 0x0000000a0b0f723e */ /* 0x000fca00000010ff */
[----:B------:R-:W-:Y:S01]  /*0110*/  STG.E.128 [R4.64], R12 ;  /* 0x0000000c04007986 */ /* 0x000fe2000c101d04 */
[----:B------:R-:W-:Y:S05]  /*0120*/  EXIT ;  /* 0x000000000000794d */ /* 0x000fea0003800000 */
.L_x_0:
[----:B------:R-:W-:-:S00]  /*0130*/  BRA `(.L_x_0) ;  /* 0xfffffff000007947 */ /* 0x000fc0000383ffff */
[----:B------:R-:W-:-:S00]  /*0140*/  NOP ;  /* 0x0000000000007918 */ /* 0x000fc00000000000 */
        /* <DEDUP_REMOVED lines=11> */
.L_x_1:
